	.headerflags	@"EF_CUDA_TEXMODE_UNIFIED EF_CUDA_64BIT_ADDRESS EF_CUDA_ACCELERATORS EF_CUDA_SM90 EF_CUDA_VIRTUAL_SM(EF_CUDA_SM90)"
	.elftype	@"ET_EXEC"


//--------------------- .nv.info                  --------------------------
	.section	.nv.info,"",@"SHT_CUDA_INFO"
	.align	4


	//----- nvinfo : EIATTR_REGCOUNT
	.align		4
        /*0000*/ 	.byte	0x04, 0x2f
        /*0002*/ 	.short	(.L_3 - .L_2)
	.align		4
.L_2:
        /*0004*/ 	.word	index@(triton_poi_fused__native_batch_norm_legit_no_training_cat_2)
        /*0008*/ 	.word	0x00000017


	//----- nvinfo : EIATTR_MIN_STACK_SIZE
	.align		4
.L_3:
        /*000c*/ 	.byte	0x04, 0x12
        /*000e*/ 	.short	(.L_5 - .L_4)
	.align		4
.L_4:
        /*0010*/ 	.word	index@(triton_poi_fused__native_batch_norm_legit_no_training_cat_2)
        /*0014*/ 	.word	0x00000000


	//----- nvinfo : EIATTR_FRAME_SIZE
	.align		4
.L_5:
        /*0018*/ 	.byte	0x04, 0x11
        /*001a*/ 	.short	(.L_7 - .L_6)
	.align		4
.L_6:
        /*001c*/ 	.word	index@(triton_poi_fused__native_batch_norm_legit_no_training_cat_2)
        /*0020*/ 	.word	0x00000000


	//----- nvinfo : EIATTR_MIN_STACK_SIZE
	.align		4
.L_7:
        /*0024*/ 	.byte	0x04, 0x12
        /*0026*/ 	.short	(.L_9 - .L_8)
	.align		4
.L_8:
        /*0028*/ 	.word	index@(triton_poi_fused__native_batch_norm_legit_no_training_cat_2)
        /*002c*/ 	.word	0x00000000
.L_9:


//--------------------- .nv.info.triton_poi_fused__native_batch_norm_legit_no_training_cat_2 --------------------------
	.section	.nv.info.triton_poi_fused__native_batch_norm_legit_no_training_cat_2,"",@"SHT_CUDA_INFO"
	.sectionflags	@""
	.align	4


	//----- nvinfo : EIATTR_CUDA_API_VERSION
	.align		4
        /*0000*/ 	.byte	0x04, 0x37
        /*0002*/ 	.short	(.L_11 - .L_10)
.L_10:
        /*0004*/ 	.word	0x0000007c


	//----- nvinfo : EIATTR_KPARAM_INFO
	.align		4
.L_11:
        /*0008*/ 	.byte	0x04, 0x17
        /*000a*/ 	.short	(.L_13 - .L_12)
.L_12:
        /*000c*/ 	.word	0x00000000
        /*0010*/ 	.short	0x0008
        /*0012*/ 	.short	0x0040
        /*0014*/ 	.byte	0x00, 0xf0, 0x11, 0x00


	//----- nvinfo : EIATTR_KPARAM_INFO
	.align		4
.L_13:
        /*0018*/ 	.byte	0x04, 0x17
        /*001a*/ 	.short	(.L_15 - .L_14)
.L_14:
        /*001c*/ 	.word	0x00000000
        /*0020*/ 	.short	0x0007
        /*0022*/ 	.short	0x0038
        /*0024*/ 	.byte	0x00, 0xf4, 0x21, 0x00


	//----- nvinfo : EIATTR_KPARAM_INFO
	.align		4
.L_15:
        /*0028*/ 	.byte	0x04, 0x17
        /*002a*/ 	.short	(.L_17 - .L_16)
.L_16:
        /*002c*/ 	.word	0x00000000
        /*0030*/ 	.short	0x0006
        /*0032*/ 	.short	0x0030
        /*0034*/ 	.byte	0x00, 0xf4, 0x21, 0x00


	//----- nvinfo : EIATTR_KPARAM_INFO
	.align		4
.L_17:
        /*0038*/ 	.byte	0x04, 0x17
        /*003a*/ 	.short	(.L_19 - .L_18)
.L_18:
        /*003c*/ 	.word	0x00000000
        /*0040*/ 	.short	0x0005
        /*0042*/ 	.short	0x0028
        /*0044*/ 	.byte	0x00, 0xf4, 0x21, 0x00


	//----- nvinfo : EIATTR_KPARAM_INFO
	.align		4
.L_19:
        /*0048*/ 	.byte	0x04, 0x17
        /*004a*/ 	.short	(.L_21 - .L_20)
.L_20:
        /*004c*/ 	.word	0x00000000
        /*0050*/ 	.short	0x0004
        /*0052*/ 	.short	0x0020
        /*0054*/ 	.byte	0x00, 0xf4, 0x21, 0x00


	//----- nvinfo : EIATTR_KPARAM_INFO
	.align		4
.L_21:
        /*0058*/ 	.byte	0x04, 0x17
        /*005a*/ 	.short	(.L_23 - .L_22)
.L_22:
        /*005c*/ 	.word	0x00000000
        /*0060*/ 	.short	0x0003
        /*0062*/ 	.short	0x0018
        /*0064*/ 	.byte	0x00, 0xf4, 0x21, 0x00


	//----- nvinfo : EIATTR_KPARAM_INFO
	.align		4
.L_23:
        /*0068*/ 	.byte	0x04, 0x17
        /*006a*/ 	.short	(.L_25 - .L_24)
.L_24:
        /*006c*/ 	.word	0x00000000
        /*0070*/ 	.short	0x0002
        /*0072*/ 	.short	0x0010
        /*0074*/ 	.byte	0x00, 0xf4, 0x21, 0x00


	//----- nvinfo : EIATTR_KPARAM_INFO
	.align		4
.L_25:
        /*0078*/ 	.byte	0x04, 0x17
        /*007a*/ 	.short	(.L_27 - .L_26)
.L_26:
        /*007c*/ 	.word	0x00000000
        /*0080*/ 	.short	0x0001
        /*0082*/ 	.short	0x0008
        /*0084*/ 	.byte	0x00, 0xf4, 0x21, 0x00


	//----- nvinfo : EIATTR_KPARAM_INFO
	.align		4
.L_27:
        /*0088*/ 	.byte	0x04, 0x17
        /*008a*/ 	.short	(.L_29 - .L_28)
.L_28:
        /*008c*/ 	.word	0x00000000
        /*0090*/ 	.short	0x0000
        /*0092*/ 	.short	0x0000
        /*0094*/ 	.byte	0x00, 0xf4, 0x21, 0x00


	//----- nvinfo : EIATTR_SPARSE_MMA_MASK
	.align		4
.L_29:
        /*0098*/ 	.byte	0x03, 0x50
        /*009a*/ 	.short	0x0000


	//----- nvinfo : EIATTR_MAXREG_COUNT
	.align		4
        /*009c*/ 	.byte	0x03, 0x1b
        /*009e*/ 	.short	0x00ff


	//----- nvinfo : EIATTR_EXIT_INSTR_OFFSETS
	.align		4
        /*00a0*/ 	.byte	0x04, 0x1c
        /*00a2*/ 	.short	(.L_31 - .L_30)


	//   ....[0]....
.L_30:
        /*00a4*/ 	.word	0x00000490


	//   ....[1]....
        /*00a8*/ 	.word	0x000004b0


	//----- nvinfo : EIATTR_REQNTID
	.align		4
.L_31:
        /*00ac*/ 	.byte	0x04, 0x10
        /*00ae*/ 	.short	(.L_33 - .L_32)
.L_32:
        /*00b0*/ 	.word	0x00000080
        /*00b4*/ 	.word	0x00000001
        /*00b8*/ 	.word	0x00000001


	//----- nvinfo : EIATTR_CBANK_PARAM_SIZE
	.align		4
.L_33:
        /*00bc*/ 	.byte	0x03, 0x19
        /*00be*/ 	.short	0x0044


	//----- nvinfo : EIATTR_PARAM_CBANK
	.align		4
        /*00c0*/ 	.byte	0x04, 0x0a
        /*00c2*/ 	.short	(.L_35 - .L_34)
	.align		4
.L_34:
        /*00c4*/ 	.word	index@(.nv.constant0.triton_poi_fused__native_batch_norm_legit_no_training_cat_2)
        /*00c8*/ 	.short	0x0210
        /*00ca*/ 	.short	0x0044


	//----- nvinfo : EIATTR_SW_WAR
	.align		4
.L_35:
        /*00cc*/ 	.byte	0x04, 0x36
        /*00ce*/ 	.short	(.L_37 - .L_36)
.L_36:
        /*00d0*/ 	.word	0x00000008
.L_37:


//--------------------- .nv.callgraph             --------------------------
	.section	.nv.callgraph,"",@"SHT_CUDA_CALLGRAPH"
	.align	4
	.sectionentsize	8
	.align		4
        /*0000*/ 	.word	0x00000000
	.align		4
        /*0004*/ 	.word	0xffffffff
	.align		4
        /*0008*/ 	.word	0x00000000
	.align		4
        /*000c*/ 	.word	0xfffffffe
	.align		4
        /*0010*/ 	.word	0x00000000
	.align		4
        /*0014*/ 	.word	0xfffffffd
	.align		4
        /*0018*/ 	.word	0x00000000
	.align		4
        /*001c*/ 	.word	0xfffffffc


//--------------------- .nv.constant4             --------------------------
	.section	.nv.constant4,"a",@progbits
	.align	8
	.align		8
.nv.constant4:
        /*0000*/ 	.dword	_$_str
	.align		8
        /*0008*/ 	.dword	_$_str_$_2


//--------------------- .text.triton_poi_fused__native_batch_norm_legit_no_training_cat_2 --------------------------
	.section	.text.triton_poi_fused__native_batch_norm_legit_no_training_cat_2,"ax",@progbits
	.align	128
        .global         triton_poi_fused__native_batch_norm_legit_no_training_cat_2
        .type           triton_poi_fused__native_batch_norm_legit_no_training_cat_2,@function
        .size           triton_poi_fused__native_batch_norm_legit_no_training_cat_2,(.L_x_1 - triton_poi_fused__native_batch_norm_legit_no_training_cat_2)
        .other          triton_poi_fused__native_batch_norm_legit_no_training_cat_2,@"STO_CUDA_ENTRY STV_DEFAULT"
triton_poi_fused__native_batch_norm_legit_no_training_cat_2:
.text.triton_poi_fused__native_batch_norm_legit_no_training_cat_2:
[----:B------:R-:W0:Y:S01]  /*0000*/  LDC R1, c[0x0][0x28] ;  /* 0x00000a00ff017b82 */ /* 0x000e220000000800 */
[----:B------:R-:W1:Y:S07]  /*0010*/  S2R R0, SR_TID.X ;  /* 0x0000000000007919 */ /* 0x000e6e0000002100 */
[----:B------:R-:W2:Y:S01]  /*0020*/  LDC.64 R12, c[0x0][0x228] ;  /* 0x00008a00ff0c7b82 */ /* 0x000ea20000000a00 */
[----:B------:R-:W-:Y:S01]  /*0030*/  ULDC.64 UR4, c[0x0][0x208] ;  /* 0x0000820000047ab9 */ /* 0x000fe20000000a00 */
[----:B------:R-:W-:Y:S01]  /*0040*/  ULDC.64 UR6, c[0x0][0x218] ;  /* 0x0000860000067ab9 */ /* 0x000fe20000000a00 */
[----:B------:R-:W3:Y:S05]  /*0050*/  S2R R3, SR_CTAID.X ;  /* 0x0000000000037919 */ /* 0x000eea0000002500 */
[----:B------:R-:W4:Y:S08]  /*0060*/  LDC.64 R10, c[0x0][0x210] ;  /* 0x00008400ff0a7b82 */ /* 0x000f300000000a00 */
[----:B------:R-:W5:Y:S01]  /*0070*/  LDC.64 R8, c[0x0][0x220] ;  /* 0x00008800ff087b82 */ /* 0x000f620000000a00 */
[----:B-1----:R-:W-:-:S05]  /*0080*/  LOP3.LUT R0, R0, 0x7f, RZ, 0xc0, !PT ;  /* 0x0000007f00007812 */ /* 0x002fca00078ec0ff */
[----:B---3--:R-:W-:-:S05]  /*0090*/  IMAD R0, R3, 0x80, R0 ;  /* 0x0000008003007824 */ /* 0x008fca00078e0200 */
[----:B------:R-:W-:Y:S02]  /*00a0*/  SHF.R.S32.HI R5, RZ, 0x1f, R0 ;  /* 0x0000001fff057819 */ /* 0x000fe40000011400 */
[----:B------:R-:W-:Y:S02]  /*00b0*/  ISETP.GE.AND P0, PT, R0, 0x80, PT ;  /* 0x000000800000780c */ /* 0x000fe40003f06270 */
[----:B------:R-:W-:-:S04]  /*00c0*/  LEA.HI R6, R5, R0, RZ, 0x2 ;  /* 0x0000000005067211 */ /* 0x000fc800078f10ff */
[----:B------:R-:W-:-:S04]  /*00d0*/  SHF.R.S32.HI R3, RZ, 0x2, R6 ;  /* 0x00000002ff037819 */ /* 0x000fc80000011406 */
[----:B------:R-:W-:-:S04]  /*00e0*/  LEA.HI R2, R3, R3, RZ, 0x3 ;  /* 0x0000000303027211 */ /* 0x000fc800078f18ff */
[----:B------:R-:W-:-:S05]  /*00f0*/  LOP3.LUT R2, R2, 0xfffffff8, RZ, 0xc0, !PT ;  /* 0xfffffff802027812 */ /* 0x000fca00078ec0ff */
[----:B------:R-:W-:Y:S02]  /*0100*/  IMAD.IADD R3, R3, 0x1, -R2 ;  /* 0x0000000103037824 */ /* 0x000fe400078e0a02 */
[----:B------:R-:W-:Y:S02]  /*0110*/  IMAD.MOV.U32 R2, RZ, RZ, RZ ;  /* 0x000000ffff027224 */ /* 0x000fe400078e00ff */
[----:B--2---:R-:W-:-:S05]  /*0120*/  IMAD.WIDE R12, R3, 0x4, R12 ;  /* 0x00000004030c7825 */ /* 0x004fca00078e020c */
[----:B------:R1:W2:Y:S01]  /*0130*/  @!P0 LDG.E.EL R2, desc[UR4][R12.64] ;  /* 0x000000040c028981 */ /* 0x0002a2000c2e1900 */
[----:B------:R-:W-:Y:S02]  /*0140*/  LEA.HI R7, R5, R0, RZ, 0x5 ;  /* 0x0000000005077211 */ /* 0x000fe400078f28ff */
[----:B------:R-:W-:Y:S01]  /*0150*/  LOP3.LUT R15, R6, 0xfffffffc, RZ, 0xc0, !PT ;  /* 0xfffffffc060f7812 */ /* 0x000fe200078ec0ff */
[----:B------:R-:W3:Y:S01]  /*0160*/  LDC.64 R4, c[0x0][0x230] ;  /* 0x00008c00ff047b82 */ /* 0x000ee20000000a00 */
[----:B------:R-:W-:Y:S02]  /*0170*/  SHF.R.S32.HI R14, RZ, 0x5, R7 ;  /* 0x00000005ff0e7819 */ /* 0x000fe40000011407 */
[----:B------:R-:W-:Y:S01]  /*0180*/  LOP3.LUT R17, R7, 0xffffffe0, RZ, 0xc0, !PT ;  /* 0xffffffe007117812 */ /* 0x000fe200078ec0ff */
[----:B------:R-:W-:Y:S01]  /*0190*/  IMAD.IADD R15, R0, 0x1, -R15 ;  /* 0x00000001000f7824 */ /* 0x000fe200078e0a0f */
[C---:B------:R-:W-:Y:S01]  /*01a0*/  ISETP.GE.AND P1, PT, R3.reuse, 0x4, PT ;  /* 0x000000040300780c */ /* 0x040fe20003f26270 */
[----:B------:R-:W-:Y:S01]  /*01b0*/  IMAD.SHL.U32 R14, R14, 0x10, RZ ;  /* 0x000000100e0e7824 */ /* 0x000fe200078e00ff */
[C---:B------:R-:W-:Y:S01]  /*01c0*/  ISETP.GT.AND P3, PT, R3.reuse, 0x3, !P0 ;  /* 0x000000030300780c */ /* 0x040fe20004764270 */
[----:B-1----:R-:W-:Y:S01]  /*01d0*/  IMAD.SHL.U32 R12, R3, 0x4, RZ ;  /* 0x00000004030c7824 */ /* 0x002fe200078e00ff */
[----:B------:R-:W1:Y:S01]  /*01e0*/  LDC.64 R6, c[0x0][0x238] ;  /* 0x00008e00ff067b82 */ /* 0x000e620000000a00 */
[----:B------:R-:W-:-:S02]  /*01f0*/  ISETP.LT.AND P2, PT, R0, 0x80, !P1 ;  /* 0x000000800000780c */ /* 0x000fc40004f41270 */
[----:B------:R-:W-:Y:S02]  /*0200*/  IADD3 R17, R14, R0, -R17 ;  /* 0x000000000e117210 */ /* 0x000fe40007ffe811 */
[--C-:B------:R-:W-:Y:S02]  /*0210*/  SHF.R.S32.HI R13, RZ, 0x1f, R14.reuse ;  /* 0x0000001fff0d7819 */ /* 0x100fe4000001140e */
[----:B------:R-:W-:Y:S01]  /*0220*/  IADD3 R14, P4, P5, R12, R15, R14 ;  /* 0x0000000f0c0e7210 */ /* 0x000fe20007d9e00e */
[----:B----4-:R-:W-:Y:S01]  /*0230*/  IMAD.WIDE R16, R17, 0x4, R10 ;  /* 0x0000000411107825 */ /* 0x010fe200078e020a */
[----:B------:R-:W-:Y:S02]  /*0240*/  SHF.R.S32.HI R15, RZ, 0x1f, R15 ;  /* 0x0000001fff0f7819 */ /* 0x000fe4000001140f */
[----:B------:R-:W-:Y:S02]  /*0250*/  CS2R R10, SRZ ;  /* 0x00000000000a7805 */ /* 0x000fe4000001ff00 */
[----:B------:R-:W-:-:S04]  /*0260*/  SHF.R.S32.HI R12, RZ, 0x1f, R12 ;  /* 0x0000001fff0c7819 */ /* 0x000fc8000001140c */
[----:B------:R-:W-:Y:S01]  /*0270*/  IADD3.X R13, R12, R15, R13, P4, P5 ;  /* 0x0000000f0c0d7210 */ /* 0x000fe200027ea40d */
[----:B------:R-:W4:Y:S01]  /*0280*/  @P2 LDG.E R11, desc[UR4][R16.64] ;  /* 0x00000004100b2981 */ /* 0x000f22000c1e1900 */
[----:B------:R-:W-:-:S04]  /*0290*/  LEA R18, P4, R14, UR6, 0x2 ;  /* 0x000000060e127c11 */ /* 0x000fc8000f8810ff */
[----:B------:R-:W-:Y:S02]  /*02a0*/  LEA.HI.X R19, R14, UR7, R13, 0x2, P4 ;  /* 0x000000070e137c11 */ /* 0x000fe4000a0f140d */
[----:B------:R-:W-:Y:S01]  /*02b0*/  CS2R R12, SRZ ;  /* 0x00000000000c7805 */ /* 0x000fe2000001ff00 */
[C---:B-----5:R-:W-:Y:S02]  /*02c0*/  IMAD.WIDE R8, R3.reuse, 0x4, R8 ;  /* 0x0000000403087825 */ /* 0x060fe400078e0208 */
[----:B------:R-:W5:Y:S02]  /*02d0*/  @P3 LDG.E R10, desc[UR4][R18.64+-0x40] ;  /* 0xffffc004120a3981 */ /* 0x000f64000c1e1900 */
[----:B------:R-:W-:Y:S02]  /*02e0*/  IMAD.MOV.U32 R20, RZ, RZ, RZ ;  /* 0x000000ffff147224 */ /* 0x000fe400078e00ff */
[----:B------:R1:W4:Y:S01]  /*02f0*/  @!P0 LDG.E.EL R12, desc[UR4][R8.64] ;  /* 0x00000004080c8981 */ /* 0x000322000c2e1900 */
[----:B---3--:R-:W-:-:S02]  /*0300*/  IMAD.WIDE R14, R3, 0x4, R4 ;  /* 0x00000004030e7825 */ /* 0x008fc400078e0204 */
[----:B------:R-:W3:Y:S02]  /*0310*/  LDC.64 R4, c[0x0][0x240] ;  /* 0x00009000ff047b82 */ /* 0x000ee40000000a00 */
[----:B-1----:R-:W-:Y:S01]  /*0320*/  IMAD.WIDE R6, R3, 0x4, R6 ;  /* 0x0000000403067825 */ /* 0x002fe200078e0206 */
[----:B------:R-:W5:Y:S04]  /*0330*/  @!P0 LDG.E.EL R13, desc[UR4][R14.64] ;  /* 0x000000040e0d8981 */ /* 0x000f68000c2e1900 */
[----:B------:R1:W5:Y:S01]  /*0340*/  @!P0 LDG.E.EL R20, desc[UR4][R6.64] ;  /* 0x0000000406148981 */ /* 0x000362000c2e1900 */
[----:B0-----:R-:W-:Y:S02]  /*0350*/  IMAD.MOV.U32 R8, RZ, RZ, 0x3e800000 ;  /* 0x3e800000ff087424 */ /* 0x001fe400078e00ff */
[----:B---3--:R-:W-:-:S04]  /*0360*/  IMAD.WIDE R4, R0, 0x4, R4 ;  /* 0x0000000400047825 */ /* 0x008fc800078e0204 */
[----:B--2---:R-:W-:Y:S02]  /*0370*/  FADD R16, R2, 9.9999997473787516356e-06 ;  /* 0x3727c5ac02107421 */ /* 0x004fe40000000000 */
[----:B------:R-:W0:Y:S02]  /*0380*/  LDC.64 R2, c[0x0][0x248] ;  /* 0x00009200ff027b82 */ /* 0x000e240000000a00 */
[----:B------:R-:W2:Y:S02]  /*0390*/  MUFU.SQRT R17, R16 ;  /* 0x0000001000117308 */ /* 0x000ea40000002000 */
[C---:B--2---:R-:W-:Y:S02]  /*03a0*/  FSETP.GT.AND P4, PT, R17.reuse, 8.50705917302346158658e+37, PT ;  /* 0x7e8000001100780b */ /* 0x044fe40003f84000 */
[----:B------:R-:W-:-:S11]  /*03b0*/  FSETP.GEU.AND P5, PT, R17, 1.175494350822287508e-38, PT ;  /* 0x008000001100780b */ /* 0x000fd60003fae000 */
[----:B------:R-:W-:-:S04]  /*03c0*/  @P4 FMUL R17, R17, 0.25 ;  /* 0x3e80000011114820 */ /* 0x000fc80000400000 */
[----:B------:R-:W-:-:S06]  /*03d0*/  @!P5 FMUL R17, R17, 16777216 ;  /* 0x4b8000001111d820 */ /* 0x000fcc0000400000 */
[----:B------:R-:W2:Y:S01]  /*03e0*/  MUFU.RCP R17, R17 ;  /* 0x0000001100117308 */ /* 0x000ea20000001000 */
[----:B-1----:R-:W-:Y:S02]  /*03f0*/  FSEL R6, R8, 1, P4 ;  /* 0x3f80000008067808 */ /* 0x002fe40002000000 */
[----:B----4-:R-:W-:Y:S02]  /*0400*/  SEL R11, R11, RZ, P2 ;  /* 0x000000ff0b0b7207 */ /* 0x010fe40001000000 */
[----:B-----5:R-:W-:Y:S01]  /*0410*/  @P1 SEL R11, R10, RZ, P3 ;  /* 0x000000ff0a0b1207 */ /* 0x020fe20001800000 */
[----:B------:R-:W-:-:S04]  /*0420*/  @!P5 FMUL R6, R6, 16777216 ;  /* 0x4b8000000606d820 */ /* 0x000fc80000400000 */
[----:B------:R-:W-:Y:S01]  /*0430*/  FADD R12, R11, -R12 ;  /* 0x8000000c0b0c7221 */ /* 0x000fe20000000000 */
[----:B--2---:R-:W-:Y:S01]  /*0440*/  FMUL R7, R17, R6 ;  /* 0x0000000611077220 */ /* 0x004fe20000400000 */
[----:B------:R1:W-:Y:S03]  /*0450*/  @!P0 STG.E desc[UR4][R4.64], R11 ;  /* 0x0000000b04008986 */ /* 0x0003e6000c101904 */
[----:B------:R-:W-:Y:S01]  /*0460*/  FMUL R7, R12, R7 ;  /* 0x000000070c077220 */ /* 0x000fe20000400000 */
[----:B0-----:R-:W-:-:S04]  /*0470*/  IMAD.WIDE R2, R0, 0x4, R2 ;  /* 0x0000000400027825 */ /* 0x001fc800078e0202 */
[----:B------:R-:W-:Y:S01]  /*0480*/  FFMA R7, R7, R13, R20 ;  /* 0x0000000d07077223 */ /* 0x000fe20000000014 */
[----:B------:R-:W-:Y:S06]  /*0490*/  @P0 EXIT ;  /* 0x000000000000094d */ /* 0x000fec0003800000 */
[----:B------:R-:W-:Y:S01]  /*04a0*/  STG.E desc[UR4][R2.64], R7 ;  /* 0x0000000702007986 */ /* 0x000fe2000c101904 */
[----:B------:R-:W-:Y:S05]  /*04b0*/  EXIT ;  /* 0x000000000000794d */ /* 0x000fea0003800000 */
.L_x_0:
[----:B------:R-:W-:-:S00]  /*04c0*/  BRA `(.L_x_0) ;  /* 0xfffffffc00fc7947 */ /* 0x000fc0000383ffff */
[----:B------:R-:W-:-:S00]  /*04d0*/  NOP ;  /* 0x0000000000007918 */ /* 0x000fc00000000000 */
        /* <DEDUP_REMOVED lines=10> */
.L_x_1:


//--------------------- .nv.global.init           --------------------------
	.section	.nv.global.init,"aw",@progbits
.nv.global.init:
	.type		_$_str,@object
	.size		_$_str,(_$_str_$_2 - _$_str)
_$_str:
        /*0000*/ 	.byte	0x5f, 0x5f, 0x43, 0x55, 0x44, 0x41, 0x5f, 0x46, 0x54, 0x5a, 0x00
	.type		_$_str_$_2,@object
	.size		_$_str_$_2,(.L_1 - _$_str_$_2)
_$_str_$_2:
        /*000b*/ 	.byte	0x5f, 0x5f, 0x43, 0x55, 0x44, 0x41, 0x5f, 0x50, 0x52, 0x45, 0x43, 0x5f, 0x53, 0x51, 0x52, 0x54
        /*001b*/ 	.byte	0x00
.L_1:


//--------------------- .nv.constant0.triton_poi_fused__native_batch_norm_legit_no_training_cat_2 --------------------------
	.section	.nv.constant0.triton_poi_fused__native_batch_norm_legit_no_training_cat_2,"a",@progbits
	.sectionflags	@""
	.align	4
.nv.constant0.triton_poi_fused__native_batch_norm_legit_no_training_cat_2:
	.zero		596
